//
// Generated by NVIDIA NVVM Compiler
//
// Compiler Build ID: CL-36424714
// Cuda compilation tools, release 13.0, V13.0.88
// Based on NVVM 20.0.0
//

.version 9.0
.target sm_100
.address_size 64

	// .globl	_Z16reduction_KerneliPfS_
// _ZZ16reduction_KerneliPfS_E5value has been demoted

.visible .entry _Z16reduction_KerneliPfS_(
	.param .u32 _Z16reduction_KerneliPfS__param_0,
	.param .u64 .ptr .align 1 _Z16reduction_KerneliPfS__param_1,
	.param .u64 .ptr .align 1 _Z16reduction_KerneliPfS__param_2
)
{
	.reg .pred 	%p<4>;
	.reg .b32 	%r<17>;
	.reg .b32 	%f<9>;
	.reg .b64 	%rd<11>;
	// demoted variable
	.shared .align 4 .b8 _ZZ16reduction_KerneliPfS_E5value[4];
	ld.param.u32 	%r5, [_Z16reduction_KerneliPfS__param_0];
	ld.param.u64 	%rd4, [_Z16reduction_KerneliPfS__param_1];
	ld.param.u64 	%rd3, [_Z16reduction_KerneliPfS__param_2];
	cvta.to.global.u64 	%rd1, %rd4;
	mov.u32 	%r6, %ctaid.x;
	mov.u32 	%r7, %ntid.x;
	mov.u32 	%r1, %tid.x;
	mad.lo.s32 	%r2, %r6, %r7, %r1;
	mov.u32 	%r3, %nctaid.x;
	mul.lo.s32 	%r8, %r7, %r3;
	div.u32 	%r4, %r5, %r8;
	mov.b32 	%r9, 0;
	st.shared.u32 	[_ZZ16reduction_KerneliPfS_E5value], %r9;
	setp.ge.s32 	%p1, %r2, %r5;
	@%p1 bra 	$L__BB0_5;
	setp.lt.u32 	%p2, %r3, 2;
	@%p2 bra 	$L__BB0_4;
	mul.lo.s32 	%r12, %r4, %r2;
	mul.wide.s32 	%rd8, %r12, 4;
	add.s64 	%rd2, %rd1, %rd8;
	ld.global.f32 	%f4, [%rd2];
	mov.u32 	%r13, _ZZ16reduction_KerneliPfS_E5value;
	atom.shared.sys.add.f32 	%f5, [%r13], %f4;
	bar.sync 	0;
	shr.u32 	%r14, %r4, 31;
	add.s32 	%r15, %r4, %r14;
	shr.s32 	%r16, %r15, 1;
	mul.wide.s32 	%rd9, %r16, 4;
	add.s64 	%rd10, %rd2, %rd9;
	ld.global.f32 	%f6, [%rd10];
	atom.shared.sys.add.f32 	%f7, [%r13], %f6;
	bar.sync 	0;
	setp.ne.s32 	%p3, %r1, 0;
	@%p3 bra 	$L__BB0_5;
	ld.shared.f32 	%f8, [_ZZ16reduction_KerneliPfS_E5value];
	st.global.f32 	[%rd2], %f8;
	bra.uni 	$L__BB0_5;
$L__BB0_4:
	bar.sync 	0;
	mul.lo.s32 	%r10, %r4, %r2;
	mul.wide.s32 	%rd5, %r10, 4;
	add.s64 	%rd6, %rd1, %rd5;
	ld.global.f32 	%f1, [%rd6];
	mov.u32 	%r11, _ZZ16reduction_KerneliPfS_E5value;
	atom.shared.sys.add.f32 	%f2, [%r11], %f1;
	bar.sync 	0;
	ld.shared.f32 	%f3, [_ZZ16reduction_KerneliPfS_E5value];
	cvta.to.global.u64 	%rd7, %rd3;
	st.global.f32 	[%rd7], %f3;
$L__BB0_5:
	ret;

}


// ===== COMPILED SASS (sm_100) =====

	.target	sm_100

	.elftype	@"ET_EXEC"


//--------------------- .note.nv.tkinfo           --------------------------
	.section	.note.nv.tkinfo,"",@"SHT_NOTE"
	.sectionflags	@"SHF_NOTE_NV_TKINFO"
	.tkinfo
        /*0018*/ 	.word	0x00000002
        /*0030*/ 	.string	""
        /*0030*/ 	.string	"ptxas"
        /*0030*/ 	.string	"Cuda compilation tools, release 13.0, V13.0.88"
        /*0030*/ 	.string	"Build cuda_13.0.r13.0/compiler.36424714_0"
        /*0030*/ 	.string	"-arch sm_100 -m 64 "



//--------------------- .note.nv.cuinfo           --------------------------
	.section	.note.nv.cuinfo,"",@"SHT_NOTE"
	.sectionflags	@"SHF_NOTE_NV_CUINFO"
        /*0018*/ 	.short	0x0002
        /*001a*/ 	.short	0x0064
        /*001c*/ 	.short	0x0082
	.zero		2


//--------------------- .nv.info                  --------------------------
	.section	.nv.info,"",@"SHT_CUDA_INFO"
	.align	4


	//----- nvinfo : EIATTR_REGCOUNT
	.align		4
        /*0000*/ 	.byte	0x04, 0x2f
        /*0002*/ 	.short	(.L_1 - .L_0)
	.align		4
.L_0:
        /*0004*/ 	.word	index@(_Z16reduction_KerneliPfS_)
        /*0008*/ 	.word	0x0000000e


	//----- nvinfo : EIATTR_FRAME_SIZE
	.align		4
.L_1:
        /*000c*/ 	.byte	0x04, 0x11
        /*000e*/ 	.short	(.L_3 - .L_2)
	.align		4
.L_2:
        /*0010*/ 	.word	index@(_Z16reduction_KerneliPfS_)
        /*0014*/ 	.word	0x00000000


	//----- nvinfo : EIATTR_MIN_STACK_SIZE
	.align		4
.L_3:
        /*0018*/ 	.byte	0x04, 0x12
        /*001a*/ 	.short	(.L_5 - .L_4)
	.align		4
.L_4:
        /*001c*/ 	.word	index@(_Z16reduction_KerneliPfS_)
        /*0020*/ 	.word	0x00000000
.L_5:


//--------------------- .nv.compat                --------------------------
	.section	.nv.compat,"",@"SHT_CUDA_COMPAT_INFO"
	.align	4
        /*0000*/ 	.byte	0x02, 0x09, 0x00, 0x00, 0x02, 0x02, 0x01, 0x00, 0x02, 0x05, 0x05, 0x00, 0x03, 0x07, 0x01, 0x01
        /*0010*/ 	.byte	0x02, 0x03, 0x00, 0x00, 0x02, 0x06, 0x01, 0x00, 0x04, 0x0b, 0x08, 0x00, 0x09, 0x00, 0x00, 0x00
        /*0020*/ 	.byte	0x00, 0x00, 0x00, 0x00


//--------------------- .nv.info._Z16reduction_KerneliPfS_ --------------------------
	.section	.nv.info._Z16reduction_KerneliPfS_,"",@"SHT_CUDA_INFO"
	.sectionflags	@""
	.align	4


	//----- nvinfo : EIATTR_CUDA_API_VERSION
	.align		4
        /*0000*/ 	.byte	0x04, 0x37
        /*0002*/ 	.short	(.L_7 - .L_6)
.L_6:
        /*0004*/ 	.word	0x00000082


	//----- nvinfo : EIATTR_KPARAM_INFO
	.align		4
.L_7:
        /*0008*/ 	.byte	0x04, 0x17
        /*000a*/ 	.short	(.L_9 - .L_8)
.L_8:
        /*000c*/ 	.word	0x00000000
        /*0010*/ 	.short	0x0002
        /*0012*/ 	.short	0x0010
        /*0014*/ 	.byte	0x00, 0xf5, 0x21, 0x00


	//----- nvinfo : EIATTR_KPARAM_INFO
	.align		4
.L_9:
        /*0018*/ 	.byte	0x04, 0x17
        /*001a*/ 	.short	(.L_11 - .L_10)
.L_10:
        /*001c*/ 	.word	0x00000000
        /*0020*/ 	.short	0x0001
        /*0022*/ 	.short	0x0008
        /*0024*/ 	.byte	0x00, 0xf5, 0x21, 0x00


	//----- nvinfo : EIATTR_KPARAM_INFO
	.align		4
.L_11:
        /*0028*/ 	.byte	0x04, 0x17
        /*002a*/ 	.short	(.L_13 - .L_12)
.L_12:
        /*002c*/ 	.word	0x00000000
        /*0030*/ 	.short	0x0000
        /*0032*/ 	.short	0x0000
        /*0034*/ 	.byte	0x00, 0xf0, 0x11, 0x00


	//----- nvinfo : EIATTR_SPARSE_MMA_MASK
	.align		4
.L_13:
        /*0038*/ 	.byte	0x03, 0x50
        /*003a*/ 	.short	0x0000


	//----- nvinfo : EIATTR_MAXREG_COUNT
	.align		4
        /*003c*/ 	.byte	0x03, 0x1b
        /*003e*/ 	.short	0x00ff


	//----- nvinfo : EIATTR_NUM_BARRIERS
	.align		4
        /*0040*/ 	.byte	0x02, 0x4c
        /*0042*/ 	.byte	0x01
	.zero		1


	//----- nvinfo : EIATTR_MERCURY_ISA_VERSION
	.align		4
        /*0044*/ 	.byte	0x03, 0x5f
        /*0046*/ 	.short	0x0101


	//----- nvinfo : EIATTR_VRC_CTA_INIT_COUNT
	.align		4
        /*0048*/ 	.byte	0x02, 0x4a
	.zero		1
	.zero		1


	//----- nvinfo : EIATTR_EXIT_INSTR_OFFSETS
	.align		4
        /*004c*/ 	.byte	0x04, 0x1c
        /*004e*/ 	.short	(.L_15 - .L_14)


	//   ....[0]....
.L_14:
        /*0050*/ 	.word	0x000001c0


	//   ....[1]....
        /*0054*/ 	.word	0x000003c0


	//   ....[2]....
        /*0058*/ 	.word	0x000003f0


	//   ....[3]....
        /*005c*/ 	.word	0x00000500


	//----- nvinfo : EIATTR_CRS_STACK_SIZE
	.align		4
.L_15:
        /*0060*/ 	.byte	0x04, 0x1e
        /*0062*/ 	.short	(.L_17 - .L_16)
.L_16:
        /*0064*/ 	.word	0x00000000


	//----- nvinfo : EIATTR_CBANK_PARAM_SIZE
	.align		4
.L_17:
        /*0068*/ 	.byte	0x03, 0x19
        /*006a*/ 	.short	0x0018


	//----- nvinfo : EIATTR_PARAM_CBANK
	.align		4
        /*006c*/ 	.byte	0x04, 0x0a
        /*006e*/ 	.short	(.L_19 - .L_18)
	.align		4
.L_18:
        /*0070*/ 	.word	index@(.nv.constant0._Z16reduction_KerneliPfS_)
        /*0074*/ 	.short	0x0380
        /*0076*/ 	.short	0x0018


	//----- nvinfo : EIATTR_SW_WAR
	.align		4
.L_19:
        /*0078*/ 	.byte	0x04, 0x36
        /*007a*/ 	.short	(.L_21 - .L_20)
.L_20:
        /*007c*/ 	.word	0x00000008
.L_21:


//--------------------- .nv.callgraph             --------------------------
	.section	.nv.callgraph,"",@"SHT_CUDA_CALLGRAPH"
	.align	4
	.sectionentsize	8
	.align		4
        /*0000*/ 	.word	0x00000000
	.align		4
        /*0004*/ 	.word	0xffffffff
	.align		4
        /*0008*/ 	.word	0x00000000
	.align		4
        /*000c*/ 	.word	0xfffffffe
	.align		4
        /*0010*/ 	.word	0x00000000
	.align		4
        /*0014*/ 	.word	0xfffffffd
	.align		4
        /*0018*/ 	.word	0x00000000
	.align		4
        /*001c*/ 	.word	0xfffffffc


//--------------------- .text._Z16reduction_KerneliPfS_ --------------------------
	.section	.text._Z16reduction_KerneliPfS_,"ax",@progbits
	.align	128
        .global         _Z16reduction_KerneliPfS_
        .type           _Z16reduction_KerneliPfS_,@function
        .size           _Z16reduction_KerneliPfS_,(.L_x_8 - _Z16reduction_KerneliPfS_)
        .other          _Z16reduction_KerneliPfS_,@"STO_CUDA_ENTRY STV_DEFAULT"
_Z16reduction_KerneliPfS_:
.text._Z16reduction_KerneliPfS_:
[----:B------:R-:W-:Y:S08]  /*0000*/  LDC R1, c[0x0][0x37c] ;  /* 0x0000df00ff017b82 */ /* 0x000ff00000000800 */
[----:B------:R-:W0:Y:S01]  /*0010*/  LDC R6, c[0x0][0x360] ;  /* 0x0000d800ff067b82 */ /* 0x000e220000000800 */
[----:B------:R-:W0:Y:S01]  /*0020*/  LDCU UR7, c[0x0][0x370] ;  /* 0x00006e00ff0777ac */ /* 0x000e220008000800 */
[----:B------:R-:W1:Y:S01]  /*0030*/  S2R R9, SR_TID.X ;  /* 0x0000000000097919 */ /* 0x000e620000002100 */
[----:B------:R-:W2:Y:S05]  /*0040*/  LDCU UR8, c[0x0][0x380] ;  /* 0x00007000ff0877ac */ /* 0x000eaa0008000800 */
[----:B------:R-:W-:Y:S01]  /*0050*/  S2UR UR6, SR_CTAID.X ;  /* 0x00000000000679c3 */ /* 0x000fe20000002500 */
[----:B------:R-:W-:-:S07]  /*0060*/  UMOV UR4, 0x400 ;  /* 0x0000040000047882 */ /* 0x000fce0000000000 */
[----:B------:R-:W3:Y:S01]  /*0070*/  S2UR UR5, SR_CgaCtaId ;  /* 0x00000000000579c3 */ /* 0x000ee20000008800 */
[----:B0-----:R-:W-:-:S04]  /*0080*/  IMAD R4, R6, UR7, RZ ;  /* 0x0000000706047c24 */ /* 0x001fc8000f8e02ff */
[----:B------:R-:W0:Y:S01]  /*0090*/  I2F.U32.RP R0, R4 ;  /* 0x0000000400007306 */ /* 0x000e220000209000 */
[----:B------:R-:W-:Y:S02]  /*00a0*/  IADD3 R5, PT, PT, RZ, -R4, RZ ;  /* 0x80000004ff057210 */ /* 0x000fe40007ffe0ff */
[----:B------:R-:W-:Y:S01]  /*00b0*/  ISETP.NE.U32.AND P2, PT, R4, RZ, PT ;  /* 0x000000ff0400720c */ /* 0x000fe20003f45070 */
[----:B---3--:R-:W-:-:S04]  /*00c0*/  ULEA UR4, UR5, UR4, 0x18 ;  /* 0x0000000405047291 */ /* 0x008fc8000f8ec0ff */
[----:B0-----:R-:W0:Y:S05]  /*00d0*/  MUFU.RCP R0, R0 ;  /* 0x0000000000007308 */ /* 0x001e2a0000001000 */
[----:B------:R-:W-:Y:S01]  /*00e0*/  STS [UR4], RZ ;  /* 0x000000ffff007988 */ /* 0x000fe20008000804 */
[----:B0-----:R-:W-:Y:S01]  /*00f0*/  IADD3 R2, PT, PT, R0, 0xffffffe, RZ ;  /* 0x0ffffffe00027810 */ /* 0x001fe20007ffe0ff */
[----:B-1----:R-:W-:-:S03]  /*0100*/  IMAD R0, R6, UR6, R9 ;  /* 0x0000000606007c24 */ /* 0x002fc6000f8e0209 */
[----:B------:R0:W1:Y:S02]  /*0110*/  F2I.FTZ.U32.TRUNC.NTZ R3, R2 ;  /* 0x0000000200037305 */ /* 0x000064000021f000 */
[----:B--2---:R-:W-:Y:S01]  /*0120*/  ISETP.GE.AND P3, PT, R0, UR8, PT ;  /* 0x0000000800007c0c */ /* 0x004fe2000bf66270 */
[----:B0-----:R-:W-:Y:S02]  /*0130*/  HFMA2 R2, -RZ, RZ, 0, 0 ;  /* 0x00000000ff027431 */ /* 0x001fe400000001ff */
[----:B-1----:R-:W-:-:S04]  /*0140*/  IMAD R5, R5, R3, RZ ;  /* 0x0000000305057224 */ /* 0x002fc800078e02ff */
[----:B------:R-:W-:-:S06]  /*0150*/  IMAD.HI.U32 R3, R3, R5, R2 ;  /* 0x0000000503037227 */ /* 0x000fcc00078e0002 */
[----:B------:R-:W-:-:S05]  /*0160*/  IMAD.HI.U32 R5, R3, UR8, RZ ;  /* 0x0000000803057c27 */ /* 0x000fca000f8e00ff */
[----:B------:R-:W-:-:S05]  /*0170*/  IADD3 R3, PT, PT, -R5, RZ, RZ ;  /* 0x000000ff05037210 */ /* 0x000fca0007ffe1ff */
[----:B------:R-:W-:-:S05]  /*0180*/  IMAD R3, R4, R3, UR8 ;  /* 0x0000000804037e24 */ /* 0x000fca000f8e0203 */
[----:B------:R-:W-:-:S13]  /*0190*/  ISETP.GE.U32.AND P0, PT, R3, R4, PT ;  /* 0x000000040300720c */ /* 0x000fda0003f06070 */
[----:B------:R-:W-:-:S05]  /*01a0*/  @P0 IMAD.IADD R3, R3, 0x1, -R4 ;  /* 0x0000000103030824 */ /* 0x000fca00078e0a04 */
[----:B------:R-:W-:Y:S01]  /*01b0*/  ISETP.GE.U32.AND P1, PT, R3, R4, PT ;  /* 0x000000040300720c */ /* 0x000fe20003f26070 */
[----:B------:R-:W-:-:S12]  /*01c0*/  @P3 EXIT ;  /* 0x000000000000394d */ /* 0x000fd80003800000 */
[----:B------:R-:W-:Y:S01]  /*01d0*/  UISETP.GE.U32.AND UP0, UPT, UR7, 0x2, UPT ;  /* 0x000000020700788c */ /* 0x000fe2000bf06070 */
[----:B------:R-:W-:Y:S01]  /*01e0*/  @P0 IADD3 R5, PT, PT, R5, 0x1, RZ ;  /* 0x0000000105050810 */ /* 0x000fe20007ffe0ff */
[----:B------:R-:W0:Y:S03]  /*01f0*/  LDCU.64 UR8, c[0x0][0x358] ;  /* 0x00006b00ff0877ac */ /* 0x000e260008000a00 */
[----:B------:R-:W-:Y:S02]  /*0200*/  @P1 IADD3 R5, PT, PT, R5, 0x1, RZ ;  /* 0x0000000105051810 */ /* 0x000fe40007ffe0ff */
[----:B------:R-:W-:Y:S02]  /*0210*/  @!P2 LOP3.LUT R5, RZ, R4, RZ, 0x33, !PT ;  /* 0x00000004ff05a212 */ /* 0x000fe400078e33ff */
[----:B------:R-:W-:Y:S05]  /*0220*/  BRA.U !UP0, `(.L_x_0) ;  /* 0x0000000108747547 */ /* 0x000fea000b800000 */
[----:B------:R-:W1:Y:S01]  /*0230*/  LDC.64 R2, c[0x0][0x388] ;  /* 0x0000e200ff027b82 */ /* 0x000e620000000a00 */
[----:B------:R-:W-:-:S04]  /*0240*/  IMAD R7, R0, R5, RZ ;  /* 0x0000000500077224 */ /* 0x000fc800078e02ff */
[----:B-1----:R-:W-:-:S05]  /*0250*/  IMAD.WIDE R2, R7, 0x4, R2 ;  /* 0x0000000407027825 */ /* 0x002fca00078e0202 */
[----:B0-----:R0:W5:Y:S01]  /*0260*/  LDG.E R7, desc[UR8][R2.64] ;  /* 0x0000000802077981 */ /* 0x001162000c1e1900 */
[----:B------:R-:W-:Y:S01]  /*0270*/  BSSY.RECONVERGENT B0, `(.L_x_1) ;  /* 0x0000006000007945 */ /* 0x000fe20003800200 */
.L_x_2:
[----:B------:R-:W1:Y:S01]  /*0280*/  LDS R10, [UR4] ;  /* 0x00000004ff0a7984 */ /* 0x000e620008000800 */
[----:B------:R-:W-:Y:S02]  /*0290*/  IMAD.U32 R0, RZ, RZ, UR4 ;  /* 0x00000004ff007e24 */ /* 0x000fe4000f8e00ff */
[----:B-1---5:R-:W-:-:S05]  /*02a0*/  FADD R11, R7, R10 ;  /* 0x0000000a070b7221 */ /* 0x022fca0000000000 */
[----:B------:R-:W1:Y:S02]  /*02b0*/  ATOMS.CAST.SPIN P0, [R0], R10, R11 ;  /* 0x0000000a0000758d */ /* 0x000e64000180000b */
[----:B-1----:R-:W-:Y:S05]  /*02c0*/  @!P0 BRA `(.L_x_2) ;  /* 0xfffffffc00ec8947 */ /* 0x002fea000383ffff */
[----:B------:R-:W-:Y:S05]  /*02d0*/  BSYNC.RECONVERGENT B0 ;  /* 0x0000000000007941 */ /* 0x000fea0003800200 */
.L_x_1:
[----:B------:R-:W-:Y:S01]  /*02e0*/  BAR.SYNC.DEFER_BLOCKING 0x0 ;  /* 0x0000000000007b1d */ /* 0x000fe20000010000 */
[----:B------:R-:W-:-:S04]  /*02f0*/  LEA.HI R5, R5, R5, RZ, 0x1 ;  /* 0x0000000505057211 */ /* 0x000fc800078f08ff */
[----:B------:R-:W-:-:S05]  /*0300*/  SHF.R.S32.HI R5, RZ, 0x1, R5 ;  /* 0x00000001ff057819 */ /* 0x000fca0000011405 */
[----:B------:R-:W-:-:S06]  /*0310*/  IMAD.WIDE R4, R5, 0x4, R2 ;  /* 0x0000000405047825 */ /* 0x000fcc00078e0202 */
[----:B------:R1:W5:Y:S01]  /*0320*/  LDG.E R5, desc[UR8][R4.64] ;  /* 0x0000000804057981 */ /* 0x000362000c1e1900 */
[----:B------:R-:W-:Y:S01]  /*0330*/  BSSY.RECONVERGENT B0, `(.L_x_3) ;  /* 0x0000006000007945 */ /* 0x000fe20003800200 */
.L_x_4:
[----:B------:R-:W2:Y:S01]  /*0340*/  LDS R6, [UR4] ;  /* 0x00000004ff067984 */ /* 0x000ea20008000800 */
[----:B------:R-:W-:Y:S01]  /*0350*/  MOV R0, UR4 ;  /* 0x0000000400007c02 */ /* 0x000fe20008000f00 */
[----:B--2--5:R-:W-:-:S05]  /*0360*/  FADD R7, R5, R6 ;  /* 0x0000000605077221 */ /* 0x024fca0000000000 */
[----:B------:R-:W2:Y:S02]  /*0370*/  ATOMS.CAST.SPIN P0, [R0], R6, R7 ;  /* 0x000000060000758d */ /* 0x000ea40001800007 */
[----:B--2---:R-:W-:Y:S05]  /*0380*/  @!P0 BRA `(.L_x_4) ;  /* 0xfffffffc00ec8947 */ /* 0x004fea000383ffff */
[----:B------:R-:W-:Y:S05]  /*0390*/  BSYNC.RECONVERGENT B0 ;  /* 0x0000000000007941 */ /* 0x000fea0003800200 */
.L_x_3:
[----:B------:R-:W-:Y:S01]  /*03a0*/  BAR.SYNC.DEFER_BLOCKING 0x0 ;  /* 0x0000000000007b1d */ /* 0x000fe20000010000 */
[----:B------:R-:W-:-:S13]  /*03b0*/  ISETP.NE.AND P0, PT, R9, RZ, PT ;  /* 0x000000ff0900720c */ /* 0x000fda0003f05270 */
[----:B------:R-:W-:Y:S05]  /*03c0*/  @P0 EXIT ;  /* 0x000000000000094d */ /* 0x000fea0003800000 */
[----:B------:R-:W2:Y:S04]  /*03d0*/  LDS R5, [UR4] ;  /* 0x00000004ff057984 */ /* 0x000ea80008000800 */
[----:B--2---:R-:W-:Y:S01]  /*03e0*/  STG.E desc[UR8][R2.64], R5 ;  /* 0x0000000502007986 */ /* 0x004fe2000c101908 */
[----:B------:R-:W-:Y:S05]  /*03f0*/  EXIT ;  /* 0x000000000000794d */ /* 0x000fea0003800000 */
.L_x_0:
[----:B------:R-:W1:Y:S01]  /*0400*/  LDC.64 R2, c[0x0][0x388] ;  /* 0x0000e200ff027b82 */ /* 0x000e620000000a00 */
[----:B------:R-:W-:-:S04]  /*0410*/  IMAD R5, R0, R5, RZ ;  /* 0x0000000500057224 */ /* 0x000fc800078e02ff */
[----:B-1----:R-:W-:-:S03]  /*0420*/  IMAD.WIDE R2, R5, 0x4, R2 ;  /* 0x0000000405027825 */ /* 0x002fc600078e0202 */
[----:B------:R-:W-:Y:S06]  /*0430*/  BAR.SYNC.DEFER_BLOCKING 0x0 ;  /* 0x0000000000007b1d */ /* 0x000fec0000010000 */
[----:B0-----:R0:W5:Y:S01]  /*0440*/  LDG.E R3, desc[UR8][R2.64] ;  /* 0x0000000802037981 */ /* 0x001162000c1e1900 */
[----:B------:R-:W-:Y:S01]  /*0450*/  BSSY.RECONVERGENT B0, `(.L_x_5) ;  /* 0x0000006000007945 */ /* 0x000fe20003800200 */
.L_x_6:
[----:B------:R-:W1:Y:S01]  /*0460*/  LDS R4, [UR4] ;  /* 0x00000004ff047984 */ /* 0x000e620008000800 */
[----:B------:R-:W-:Y:S01]  /*0470*/  MOV R0, UR4 ;  /* 0x0000000400007c02 */ /* 0x000fe20008000f00 */
[----:B-1---5:R-:W-:-:S05]  /*0480*/  FADD R5, R3, R4 ;  /* 0x0000000403057221 */ /* 0x022fca0000000000 */
[----:B------:R-:W1:Y:S02]  /*0490*/  ATOMS.CAST.SPIN P0, [R0], R4, R5 ;  /* 0x000000040000758d */ /* 0x000e640001800005 */
[----:B-1----:R-:W-:Y:S05]  /*04a0*/  @!P0 BRA `(.L_x_6) ;  /* 0xfffffffc00ec8947 */ /* 0x002fea000383ffff */
[----:B------:R-:W-:Y:S05]  /*04b0*/  BSYNC.RECONVERGENT B0 ;  /* 0x0000000000007941 */ /* 0x000fea0003800200 */
.L_x_5:
[----:B------:R-:W-:Y:S08]  /*04c0*/  BAR.SYNC.DEFER_BLOCKING 0x0 ;  /* 0x0000000000007b1d */ /* 0x000ff00000010000 */
[----:B0-----:R-:W0:Y:S01]  /*04d0*/  LDC.64 R2, c[0x0][0x390] ;  /* 0x0000e400ff027b82 */ /* 0x001e220000000a00 */
[----:B------:R-:W0:Y:S04]  /*04e0*/  LDS R5, [UR4] ;  /* 0x00000004ff057984 */ /* 0x000e280008000800 */
[----:B0-----:R-:W-:Y:S01]  /*04f0*/  STG.E desc[UR8][R2.64], R5 ;  /* 0x0000000502007986 */ /* 0x001fe2000c101908 */
[----:B------:R-:W-:Y:S05]  /*0500*/  EXIT ;  /* 0x000000000000794d */ /* 0x000fea0003800000 */
.L_x_7:
[----:B------:R-:W-:-:S00]  /*0510*/  BRA `(.L_x_7) ;  /* 0xfffffffc00fc7947 */ /* 0x000fc0000383ffff */
[----:B------:R-:W-:-:S00]  /*0520*/  NOP ;  /* 0x0000000000007918 */ /* 0x000fc00000000000 */
        /* <DEDUP_REMOVED lines=13> */
.L_x_8:


//--------------------- .nv.shared._Z16reduction_KerneliPfS_ --------------------------
	.section	.nv.shared._Z16reduction_KerneliPfS_,"aw",@nobits
	.sectionflags	@""
	.align	4
.nv.shared._Z16reduction_KerneliPfS_:
	.zero		1028


//--------------------- .nv.shared.reserved.0     --------------------------
	.section	.nv.shared.reserved.0,"aw",@nobits
	.weak		__nv_reservedSMEM_offset_0_alias
	.size		__nv_reservedSMEM_offset_0_alias, 0, 64
	.other		__nv_reservedSMEM_offset_0_alias,@"STO_CUDA_RESERVED_SHARED STV_DEFAULT"
__nv_reservedSMEM_offset_0_alias:
	.zero		0
	.zero		64


//--------------------- .nv.constant0._Z16reduction_KerneliPfS_ --------------------------
	.section	.nv.constant0._Z16reduction_KerneliPfS_,"a",@progbits
	.sectionflags	@""
	.align	4
.nv.constant0._Z16reduction_KerneliPfS_:
	.zero		920


//--------------------- SYMBOLS --------------------------

	.type		.nv.reservedSmem.offset0,@object
	.size		.nv.reservedSmem.offset0,0x4
	.type		.nv.reservedSmem.cap,@object
	.size		.nv.reservedSmem.cap,0x4
